	.headerflags	@"EF_CUDA_TEXMODE_UNIFIED EF_CUDA_64BIT_ADDRESS EF_CUDA_SM86 EF_CUDA_VIRTUAL_SM(EF_CUDA_SM86)"
	.elftype	@"ET_EXEC"


//--------------------- .nv.info                  --------------------------
	.section	.nv.info,"",@"SHT_CUDA_INFO"
	.align	4


	//----- nvinfo : EIATTR_REGCOUNT
	.align		4
        /*0000*/ 	.byte	0x04, 0x2f
        /*0002*/ 	.short	(.L_1 - .L_0)
	.align		4
.L_0:
        /*0004*/ 	.word	index@(triton_poi_fused__to_copy_12)
        /*0008*/ 	.word	0x0000000a


	//----- nvinfo : EIATTR_MIN_STACK_SIZE
	.align		4
.L_1:
        /*000c*/ 	.byte	0x04, 0x12
        /*000e*/ 	.short	(.L_3 - .L_2)
	.align		4
.L_2:
        /*0010*/ 	.word	index@(triton_poi_fused__to_copy_12)
        /*0014*/ 	.word	0x00000000


	//----- nvinfo : EIATTR_FRAME_SIZE
	.align		4
.L_3:
        /*0018*/ 	.byte	0x04, 0x11
        /*001a*/ 	.short	(.L_5 - .L_4)
	.align		4
.L_4:
        /*001c*/ 	.word	index@(triton_poi_fused__to_copy_12)
        /*0020*/ 	.word	0x00000000


	//----- nvinfo : EIATTR_MIN_STACK_SIZE
	.align		4
.L_5:
        /*0024*/ 	.byte	0x04, 0x12
        /*0026*/ 	.short	(.L_7 - .L_6)
	.align		4
.L_6:
        /*0028*/ 	.word	index@(triton_poi_fused__to_copy_12)
        /*002c*/ 	.word	0x00000000
.L_7:


//--------------------- .nv.info.triton_poi_fused__to_copy_12 --------------------------
	.section	.nv.info.triton_poi_fused__to_copy_12,"",@"SHT_CUDA_INFO"
	.sectionflags	@""
	.align	4


	//----- nvinfo : EIATTR_CUDA_API_VERSION
	.align		4
        /*0000*/ 	.byte	0x04, 0x37
        /*0002*/ 	.short	(.L_9 - .L_8)
.L_8:
        /*0004*/ 	.word	0x0000007c


	//----- nvinfo : EIATTR_SW2861232_WAR
	.align		4
.L_9:
        /*0008*/ 	.byte	0x01, 0x35
	.zero		2


	//----- nvinfo : EIATTR_PARAM_CBANK
	.align		4
        /*000c*/ 	.byte	0x04, 0x0a
        /*000e*/ 	.short	(.L_11 - .L_10)
	.align		4
.L_10:
        /*0010*/ 	.word	index@(.nv.constant0.triton_poi_fused__to_copy_12)
        /*0014*/ 	.short	0x0160
        /*0016*/ 	.short	0x0020


	//----- nvinfo : EIATTR_CBANK_PARAM_SIZE
	.align		4
.L_11:
        /*0018*/ 	.byte	0x03, 0x19
        /*001a*/ 	.short	0x0020


	//----- nvinfo : EIATTR_KPARAM_INFO
	.align		4
        /*001c*/ 	.byte	0x04, 0x17
        /*001e*/ 	.short	(.L_13 - .L_12)
.L_12:
        /*0020*/ 	.word	0x00000000
        /*0024*/ 	.short	0x0003
        /*0026*/ 	.short	0x0018
        /*0028*/ 	.byte	0x00, 0xf4, 0x21, 0x00


	//----- nvinfo : EIATTR_KPARAM_INFO
	.align		4
.L_13:
        /*002c*/ 	.byte	0x04, 0x17
        /*002e*/ 	.short	(.L_15 - .L_14)
.L_14:
        /*0030*/ 	.word	0x00000000
        /*0034*/ 	.short	0x0002
        /*0036*/ 	.short	0x0010
        /*0038*/ 	.byte	0x00, 0xf0, 0x11, 0x00


	//----- nvinfo : EIATTR_KPARAM_INFO
	.align		4
.L_15:
        /*003c*/ 	.byte	0x04, 0x17
        /*003e*/ 	.short	(.L_17 - .L_16)
.L_16:
        /*0040*/ 	.word	0x00000000
        /*0044*/ 	.short	0x0001
        /*0046*/ 	.short	0x0008
        /*0048*/ 	.byte	0x00, 0xf4, 0x21, 0x00


	//----- nvinfo : EIATTR_KPARAM_INFO
	.align		4
.L_17:
        /*004c*/ 	.byte	0x04, 0x17
        /*004e*/ 	.short	(.L_19 - .L_18)
.L_18:
        /*0050*/ 	.word	0x00000000
        /*0054*/ 	.short	0x0000
        /*0056*/ 	.short	0x0000
        /*0058*/ 	.byte	0x00, 0xf4, 0x21, 0x00


	//----- nvinfo : EIATTR_MAXREG_COUNT
	.align		4
.L_19:
        /*005c*/ 	.byte	0x03, 0x1b
        /*005e*/ 	.short	0x00ff


	//----- nvinfo : EIATTR_EXIT_INSTR_OFFSETS
	.align		4
        /*0060*/ 	.byte	0x04, 0x1c
        /*0062*/ 	.short	(.L_21 - .L_20)


	//   ....[0]....
.L_20:
        /*0064*/ 	.word	0x000000e0


	//----- nvinfo : EIATTR_REQNTID
	.align		4
.L_21:
        /*0068*/ 	.byte	0x04, 0x10
        /*006a*/ 	.short	(.L_23 - .L_22)
.L_22:
        /*006c*/ 	.word	0x00000100
        /*0070*/ 	.word	0x00000001
        /*0074*/ 	.word	0x00000001
.L_23:


//--------------------- .nv.callgraph             --------------------------
	.section	.nv.callgraph,"",@"SHT_CUDA_CALLGRAPH"
	.align	4
	.sectionentsize	8
	.align		4
        /*0000*/ 	.word	0x00000000
	.align		4
        /*0004*/ 	.word	0xffffffff
	.align		4
        /*0008*/ 	.word	0x00000000
	.align		4
        /*000c*/ 	.word	0xfffffffe
	.align		4
        /*0010*/ 	.word	0x00000000
	.align		4
        /*0014*/ 	.word	0xfffffffd
	.align		4
        /*0018*/ 	.word	0x00000000
	.align		4
        /*001c*/ 	.word	0xfffffffc


//--------------------- .nv.rel.action            --------------------------
	.section	.nv.rel.action,"",@"SHT_CUDA_RELOCINFO"
	.align	8
	.sectionentsize	8
        /*0000*/ 	.byte	0x73, 0x00, 0x00, 0x00, 0x00, 0x00, 0x00, 0x00, 0x00, 0x00, 0x00, 0x11, 0x25, 0x00, 0x05, 0x36


//--------------------- .nv.constant0.triton_poi_fused__to_copy_12 --------------------------
	.section	.nv.constant0.triton_poi_fused__to_copy_12,"a",@progbits
	.sectionflags	@""
	.align	4
.nv.constant0.triton_poi_fused__to_copy_12:
	.zero		384


//--------------------- .text.triton_poi_fused__to_copy_12 --------------------------
	.section	.text.triton_poi_fused__to_copy_12,"ax",@progbits
	.sectioninfo	@"SHI_REGISTERS=10"
	.align	128
        .global         triton_poi_fused__to_copy_12
        .type           triton_poi_fused__to_copy_12,@function
        .size           triton_poi_fused__to_copy_12,(.L_x_1 - triton_poi_fused__to_copy_12)
        .other          triton_poi_fused__to_copy_12,@"STO_CUDA_ENTRY STV_DEFAULT"
triton_poi_fused__to_copy_12:
.text.triton_poi_fused__to_copy_12:
[----:B------:R-:W-:Y:S02]  /*0000*/  MOV R1, c[0x0][0x28] ;  /* 0x00000a0000017a02 */ /* 0x000fe40000000f00 */
[----:B------:R-:W0:Y:S01]  /*0010*/  S2R R0, SR_TID.X ;  /* 0x0000000000007919 */ /* 0x000e220000002100 */
[----:B------:R-:W-:Y:S01]  /*0020*/  IMAD.MOV.U32 R5, RZ, RZ, 0x4 ;  /* 0x00000004ff057424 */ /* 0x000fe200078e00ff */
[----:B------:R-:W-:Y:S02]  /*0030*/  ULDC.64 UR4, c[0x0][0x118] ;  /* 0x0000460000047ab9 */ /* 0x000fe40000000a00 */
[----:B------:R-:W1:Y:S01]  /*0040*/  S2R R3, SR_CTAID.X ;  /* 0x0000000000037919 */ /* 0x000e620000002500 */
[----:B0-----:R-:W-:-:S04]  /*0050*/  SHF.L.U32 R0, R0, 0x1, RZ ;  /* 0x0000000100007819 */ /* 0x001fc800000006ff */
[----:B------:R-:W-:-:S04]  /*0060*/  LOP3.LUT R0, R0, 0x1fe, RZ, 0xc0, !PT ;  /* 0x000001fe00007812 */ /* 0x000fc800078ec0ff */
[----:B-1----:R-:W-:-:S05]  /*0070*/  LEA R0, R3, R0, 0x9 ;  /* 0x0000000003007211 */ /* 0x002fca00078e48ff */
[----:B------:R-:W-:-:S06]  /*0080*/  IMAD.WIDE R2, R0, R5, c[0x0][0x160] ;  /* 0x0000580000027625 */ /* 0x000fcc00078e0205 */
[----:B------:R-:W2:Y:S01]  /*0090*/  LDG.E.64 R2, [R2.64] ;  /* 0x0000000402027981 */ /* 0x000ea2000c1e1b00 */
[----:B------:R-:W-:-:S04]  /*00a0*/  IMAD.MOV.U32 R5, RZ, RZ, 0x2 ;  /* 0x00000002ff057424 */ /* 0x000fc800078e00ff */
[----:B------:R-:W-:Y:S01]  /*00b0*/  IMAD.WIDE R4, R0, R5, c[0x0][0x168] ;  /* 0x00005a0000047625 */ /* 0x000fe200078e0205 */
[----:B--2---:R-:W-:-:S05]  /*00c0*/  F2FP.BF16.PACK_AB R7, R3, R2 ;  /* 0x000000020307723e */ /* 0x004fca00000010ff */
[----:B------:R-:W-:Y:S01]  /*00d0*/  STG.E [R4.64], R7 ;  /* 0x0000000704007986 */ /* 0x000fe2000c101904 */
[----:B------:R-:W-:Y:S05]  /*00e0*/  EXIT ;  /* 0x000000000000794d */ /* 0x000fea0003800000 */
.L_x_0:
[----:B------:R-:W-:-:S00]  /*00f0*/  BRA `(.L_x_0) ;  /* 0xfffffff000007947 */ /* 0x000fc0000383ffff */
[----:B------:R-:W-:-:S00]  /*0100*/  NOP ;  /* 0x0000000000007918 */ /* 0x000fc00000000000 */
[----:B------:R-:W-:-:S00]  /*0110*/  NOP ;  /* 0x0000000000007918 */ /* 0x000fc00000000000 */
[----:B------:R-:W-:-:S00]  /*0120*/  NOP ;  /* 0x0000000000007918 */ /* 0x000fc00000000000 */
[----:B------:R-:W-:-:S00]  /*0130*/  NOP ;  /* 0x0000000000007918 */ /* 0x000fc00000000000 */
[----:B------:R-:W-:-:S00]  /*0140*/  NOP ;  /* 0x0000000000007918 */ /* 0x000fc00000000000 */
[----:B------:R-:W-:-:S00]  /*0150*/  NOP ;  /* 0x0000000000007918 */ /* 0x000fc00000000000 */
[----:B------:R-:W-:-:S00]  /*0160*/  NOP ;  /* 0x0000000000007918 */ /* 0x000fc00000000000 */
[----:B------:R-:W-:-:S00]  /*0170*/  NOP ;  /* 0x0000000000007918 */ /* 0x000fc00000000000 */
.L_x_1:
